//
// Generated by NVIDIA NVVM Compiler
//
// Compiler Build ID: CL-36424714
// Cuda compilation tools, release 13.0, V13.0.88
// Based on NVVM 20.0.0
//

.version 9.0
.target sm_100
.address_size 64

	// .globl	_Z7j2d25ptPdS_i

.visible .entry _Z7j2d25ptPdS_i(
	.param .u64 .ptr .align 1 _Z7j2d25ptPdS_i_param_0,
	.param .u64 .ptr .align 1 _Z7j2d25ptPdS_i_param_1,
	.param .u32 _Z7j2d25ptPdS_i_param_2
)
{
	.reg .pred 	%p<6>;
	.reg .b32 	%r<29>;
	.reg .b64 	%rd<22>;
	.reg .b64 	%fd<136>;

	ld.param.u32 	%r2, [_Z7j2d25ptPdS_i_param_2];
	mov.u32 	%r3, %ctaid.x;
	mov.u32 	%r4, %ntid.x;
	mul.lo.s32 	%r5, %r3, %r4;
	max.u32 	%r6, %r5, 2;
	mov.u32 	%r7, %tid.x;
	add.s32 	%r1, %r6, %r7;
	mov.u32 	%r8, %ctaid.y;
	mov.u32 	%r9, %ntid.y;
	mul.lo.s32 	%r10, %r8, %r9;
	shl.b32 	%r11, %r10, 2;
	setp.eq.s32 	%p1, %r8, 0;
	selp.b32 	%r12, 2, %r11, %p1;
	mov.u32 	%r13, %tid.y;
	shl.b32 	%r14, %r13, 2;
	add.s32 	%r15, %r12, %r14;
	setp.eq.s32 	%p2, %r15, 0;
	add.s32 	%r16, %r2, -3;
	max.s32 	%r17, %r1, %r15;
	setp.gt.s32 	%p3, %r17, %r16;
	or.pred  	%p4, %p3, %p2;
	@%p4 bra 	$L__BB0_2;
	ld.param.u64 	%rd21, [_Z7j2d25ptPdS_i_param_1];
	ld.param.u64 	%rd20, [_Z7j2d25ptPdS_i_param_0];
	cvta.to.global.u64 	%rd3, %rd20;
	cvta.to.global.u64 	%rd4, %rd21;
	mov.u32 	%r23, %tid.y;
	shl.b32 	%r24, %r23, 2;
	add.s32 	%r25, %r12, %r24;
	mul.wide.u32 	%rd5, %r25, 65568;
	add.s64 	%rd6, %rd3, %rd5;
	mul.wide.u32 	%rd7, %r1, 8;
	add.s64 	%rd8, %rd6, %rd7;
	add.s32 	%r26, %r1, -2;
	mul.wide.u32 	%rd9, %r26, 8;
	add.s64 	%rd10, %rd6, %rd9;
	ld.global.nc.f64 	%fd1, [%rd10+-131136];
	ld.global.nc.f64 	%fd2, [%rd8+-131120];
	mul.f64 	%fd3, %fd2, 0d3FB999999999999A;
	fma.rn.f64 	%fd4, %fd1, 0d3FB999999999999A, %fd3;
	add.s32 	%r27, %r1, -1;
	mul.wide.u32 	%rd11, %r27, 8;
	add.s64 	%rd12, %rd6, %rd11;
	ld.global.nc.f64 	%fd5, [%rd12+-131136];
	fma.rn.f64 	%fd6, %fd5, 0d3FC999999999999A, %fd4;
	ld.global.nc.f64 	%fd7, [%rd8+-131128];
	fma.rn.f64 	%fd8, %fd7, 0d3FC999999999999A, %fd6;
	ld.global.nc.f64 	%fd9, [%rd8+-131136];
	fma.rn.f64 	%fd10, %fd9, 0d3FD3333333333333, %fd8;
	ld.global.nc.f64 	%fd11, [%rd10+131136];
	fma.rn.f64 	%fd12, %fd11, 0d3FB999999999999A, %fd10;
	ld.global.nc.f64 	%fd13, [%rd8+131152];
	fma.rn.f64 	%fd14, %fd13, 0d3FB999999999999A, %fd12;
	mul.f64 	%fd15, %fd13, 0d3FF199999999999A;
	fma.rn.f64 	%fd16, %fd11, 0d3FF199999999999A, %fd15;
	mul.f64 	%fd17, %fd13, 0d4000CCCCCCCCCCCD;
	fma.rn.f64 	%fd18, %fd11, 0d4000CCCCCCCCCCCD, %fd17;
	ld.global.nc.f64 	%fd19, [%rd12+131136];
	fma.rn.f64 	%fd20, %fd19, 0d3FC999999999999A, %fd14;
	fma.rn.f64 	%fd21, %fd19, 0d3FF3333333333333, %fd16;
	fma.rn.f64 	%fd22, %fd19, 0d400199999999999A, %fd18;
	ld.global.nc.f64 	%fd23, [%rd8+131144];
	fma.rn.f64 	%fd24, %fd23, 0d3FC999999999999A, %fd20;
	fma.rn.f64 	%fd25, %fd23, 0d3FF3333333333333, %fd21;
	fma.rn.f64 	%fd26, %fd23, 0d400199999999999A, %fd22;
	ld.global.nc.f64 	%fd27, [%rd8+131136];
	fma.rn.f64 	%fd28, %fd27, 0d3FD3333333333333, %fd24;
	fma.rn.f64 	%fd29, %fd27, 0d3FF4CCCCCCCCCCCD, %fd25;
	fma.rn.f64 	%fd30, %fd27, 0d4002666666666666, %fd26;
	add.s32 	%r28, %r25, -1;
	mul.wide.u32 	%rd13, %r28, 65568;
	add.s64 	%rd14, %rd3, %rd13;
	add.s64 	%rd15, %rd14, %rd9;
	ld.global.nc.f64 	%fd31, [%rd15];
	fma.rn.f64 	%fd32, %fd31, 0d3FF199999999999A, %fd28;
	fma.rn.f64 	%fd33, %fd31, 0d3FB999999999999A, %fd29;
	add.s64 	%rd16, %rd14, %rd7;
	ld.global.nc.f64 	%fd34, [%rd16+16];
	fma.rn.f64 	%fd35, %fd34, 0d3FF199999999999A, %fd32;
	fma.rn.f64 	%fd36, %fd34, 0d3FB999999999999A, %fd33;
	ld.global.nc.f64 	%fd37, [%rd10+65568];
	fma.rn.f64 	%fd38, %fd37, 0d3FF199999999999A, %fd35;
	fma.rn.f64 	%fd39, %fd37, 0d4000CCCCCCCCCCCD, %fd36;
	fma.rn.f64 	%fd40, %fd37, 0d3FF199999999999A, %fd30;
	fma.rn.f64 	%fd41, %fd37, 0d3FB999999999999A, %fd29;
	ld.global.nc.f64 	%fd42, [%rd8+65584];
	fma.rn.f64 	%fd43, %fd42, 0d3FF199999999999A, %fd38;
	fma.rn.f64 	%fd44, %fd42, 0d4000CCCCCCCCCCCD, %fd39;
	fma.rn.f64 	%fd45, %fd42, 0d3FF199999999999A, %fd40;
	fma.rn.f64 	%fd46, %fd42, 0d3FB999999999999A, %fd41;
	add.s64 	%rd17, %rd14, %rd11;
	ld.global.nc.f64 	%fd47, [%rd17];
	fma.rn.f64 	%fd48, %fd47, 0d3FF3333333333333, %fd43;
	fma.rn.f64 	%fd49, %fd47, 0d3FC999999999999A, %fd44;
	ld.global.nc.f64 	%fd50, [%rd16+8];
	fma.rn.f64 	%fd51, %fd50, 0d3FF3333333333333, %fd48;
	fma.rn.f64 	%fd52, %fd50, 0d3FC999999999999A, %fd49;
	ld.global.nc.f64 	%fd53, [%rd12+65568];
	fma.rn.f64 	%fd54, %fd53, 0d3FF3333333333333, %fd51;
	fma.rn.f64 	%fd55, %fd53, 0d400199999999999A, %fd52;
	fma.rn.f64 	%fd56, %fd53, 0d3FF3333333333333, %fd45;
	fma.rn.f64 	%fd57, %fd53, 0d3FC999999999999A, %fd46;
	ld.global.nc.f64 	%fd58, [%rd8+65576];
	fma.rn.f64 	%fd59, %fd58, 0d3FF3333333333333, %fd54;
	fma.rn.f64 	%fd60, %fd58, 0d400199999999999A, %fd55;
	fma.rn.f64 	%fd61, %fd58, 0d3FF3333333333333, %fd56;
	fma.rn.f64 	%fd62, %fd58, 0d3FC999999999999A, %fd57;
	ld.global.nc.f64 	%fd63, [%rd16];
	fma.rn.f64 	%fd64, %fd63, 0d3FF4CCCCCCCCCCCD, %fd59;
	fma.rn.f64 	%fd65, %fd63, 0d3FD3333333333333, %fd60;
	ld.global.nc.f64 	%fd66, [%rd8+65568];
	fma.rn.f64 	%fd67, %fd66, 0d3FF4CCCCCCCCCCCD, %fd64;
	fma.rn.f64 	%fd68, %fd66, 0d4002666666666666, %fd65;
	fma.rn.f64 	%fd69, %fd66, 0d3FF4CCCCCCCCCCCD, %fd61;
	fma.rn.f64 	%fd70, %fd66, 0d3FD3333333333333, %fd62;
	ld.global.nc.f64 	%fd71, [%rd10];
	fma.rn.f64 	%fd72, %fd71, 0d4000CCCCCCCCCCCD, %fd67;
	fma.rn.f64 	%fd73, %fd71, 0d3FF199999999999A, %fd68;
	fma.rn.f64 	%fd74, %fd71, 0d3FB999999999999A, %fd69;
	ld.global.nc.f64 	%fd75, [%rd8+16];
	fma.rn.f64 	%fd76, %fd75, 0d4000CCCCCCCCCCCD, %fd72;
	fma.rn.f64 	%fd77, %fd75, 0d3FF199999999999A, %fd73;
	fma.rn.f64 	%fd78, %fd75, 0d3FB999999999999A, %fd74;
	ld.global.nc.f64 	%fd79, [%rd12];
	fma.rn.f64 	%fd80, %fd79, 0d400199999999999A, %fd76;
	fma.rn.f64 	%fd81, %fd79, 0d3FF3333333333333, %fd77;
	fma.rn.f64 	%fd82, %fd79, 0d3FC999999999999A, %fd78;
	ld.global.nc.f64 	%fd83, [%rd8+8];
	fma.rn.f64 	%fd84, %fd83, 0d400199999999999A, %fd80;
	fma.rn.f64 	%fd85, %fd83, 0d3FF3333333333333, %fd81;
	fma.rn.f64 	%fd86, %fd83, 0d3FC999999999999A, %fd82;
	ld.global.nc.f64 	%fd87, [%rd8];
	fma.rn.f64 	%fd88, %fd87, 0d4002666666666666, %fd84;
	fma.rn.f64 	%fd89, %fd87, 0d3FF4CCCCCCCCCCCD, %fd85;
	fma.rn.f64 	%fd90, %fd87, 0d3FD3333333333333, %fd86;
	ld.global.nc.f64 	%fd91, [%rd10+196704];
	fma.rn.f64 	%fd92, %fd91, 0d3FB999999999999A, %fd89;
	fma.rn.f64 	%fd93, %fd91, 0d3FF199999999999A, %fd90;
	fma.rn.f64 	%fd94, %fd91, 0d4000CCCCCCCCCCCD, %fd70;
	ld.global.nc.f64 	%fd95, [%rd8+196720];
	fma.rn.f64 	%fd96, %fd95, 0d3FB999999999999A, %fd92;
	fma.rn.f64 	%fd97, %fd95, 0d3FF199999999999A, %fd93;
	fma.rn.f64 	%fd98, %fd95, 0d4000CCCCCCCCCCCD, %fd94;
	ld.global.nc.f64 	%fd99, [%rd12+196704];
	fma.rn.f64 	%fd100, %fd99, 0d3FC999999999999A, %fd96;
	fma.rn.f64 	%fd101, %fd99, 0d3FF3333333333333, %fd97;
	fma.rn.f64 	%fd102, %fd99, 0d400199999999999A, %fd98;
	ld.global.nc.f64 	%fd103, [%rd8+196712];
	fma.rn.f64 	%fd104, %fd103, 0d3FC999999999999A, %fd100;
	fma.rn.f64 	%fd105, %fd103, 0d3FF3333333333333, %fd101;
	fma.rn.f64 	%fd106, %fd103, 0d400199999999999A, %fd102;
	ld.global.nc.f64 	%fd107, [%rd8+196704];
	fma.rn.f64 	%fd108, %fd107, 0d3FD3333333333333, %fd104;
	fma.rn.f64 	%fd109, %fd107, 0d3FF4CCCCCCCCCCCD, %fd105;
	fma.rn.f64 	%fd110, %fd107, 0d4002666666666666, %fd106;
	ld.global.nc.f64 	%fd111, [%rd10+262272];
	fma.rn.f64 	%fd112, %fd111, 0d3FB999999999999A, %fd109;
	fma.rn.f64 	%fd113, %fd111, 0d3FF199999999999A, %fd110;
	ld.global.nc.f64 	%fd114, [%rd8+262288];
	fma.rn.f64 	%fd115, %fd114, 0d3FB999999999999A, %fd112;
	fma.rn.f64 	%fd116, %fd114, 0d3FF199999999999A, %fd113;
	ld.global.nc.f64 	%fd117, [%rd12+262272];
	fma.rn.f64 	%fd118, %fd117, 0d3FC999999999999A, %fd115;
	fma.rn.f64 	%fd119, %fd117, 0d3FF3333333333333, %fd116;
	ld.global.nc.f64 	%fd120, [%rd8+262280];
	fma.rn.f64 	%fd121, %fd120, 0d3FC999999999999A, %fd118;
	fma.rn.f64 	%fd122, %fd120, 0d3FF3333333333333, %fd119;
	ld.global.nc.f64 	%fd123, [%rd8+262272];
	fma.rn.f64 	%fd124, %fd123, 0d3FD3333333333333, %fd121;
	fma.rn.f64 	%fd125, %fd123, 0d3FF4CCCCCCCCCCCD, %fd122;
	ld.global.nc.f64 	%fd126, [%rd10+327840];
	fma.rn.f64 	%fd127, %fd126, 0d3FB999999999999A, %fd125;
	ld.global.nc.f64 	%fd128, [%rd8+327856];
	fma.rn.f64 	%fd129, %fd128, 0d3FB999999999999A, %fd127;
	ld.global.nc.f64 	%fd130, [%rd12+327840];
	fma.rn.f64 	%fd131, %fd130, 0d3FC999999999999A, %fd129;
	ld.global.nc.f64 	%fd132, [%rd8+327848];
	fma.rn.f64 	%fd133, %fd132, 0d3FC999999999999A, %fd131;
	ld.global.nc.f64 	%fd134, [%rd8+327840];
	fma.rn.f64 	%fd135, %fd134, 0d3FD3333333333333, %fd133;
	add.s64 	%rd18, %rd4, %rd5;
	add.s64 	%rd19, %rd18, %rd7;
	st.global.f64 	[%rd19], %fd88;
	st.global.f64 	[%rd19+65568], %fd108;
	st.global.f64 	[%rd19+131136], %fd124;
	st.global.f64 	[%rd19+196704], %fd135;
$L__BB0_2:
	ret;

}


// ===== COMPILED SASS (sm_100) =====

	.target	sm_100

	.elftype	@"ET_EXEC"


//--------------------- .note.nv.tkinfo           --------------------------
	.section	.note.nv.tkinfo,"",@"SHT_NOTE"
	.sectionflags	@"SHF_NOTE_NV_TKINFO"
	.tkinfo
        /*0018*/ 	.word	0x00000002
        /*0030*/ 	.string	""
        /*0030*/ 	.string	"ptxas"
        /*0030*/ 	.string	"Cuda compilation tools, release 13.0, V13.0.88"
        /*0030*/ 	.string	"Build cuda_13.0.r13.0/compiler.36424714_0"
        /*0030*/ 	.string	"-arch sm_100 -m 64 "



//--------------------- .note.nv.cuinfo           --------------------------
	.section	.note.nv.cuinfo,"",@"SHT_NOTE"
	.sectionflags	@"SHF_NOTE_NV_CUINFO"
        /*0018*/ 	.short	0x0002
        /*001a*/ 	.short	0x0064
        /*001c*/ 	.short	0x0082
	.zero		2


//--------------------- .nv.info                  --------------------------
	.section	.nv.info,"",@"SHT_CUDA_INFO"
	.align	4


	//----- nvinfo : EIATTR_REGCOUNT
	.align		4
        /*0000*/ 	.byte	0x04, 0x2f
        /*0002*/ 	.short	(.L_1 - .L_0)
	.align		4
.L_0:
        /*0004*/ 	.word	index@(_Z7j2d25ptPdS_i)
        /*0008*/ 	.word	0x00000020


	//----- nvinfo : EIATTR_FRAME_SIZE
	.align		4
.L_1:
        /*000c*/ 	.byte	0x04, 0x11
        /*000e*/ 	.short	(.L_3 - .L_2)
	.align		4
.L_2:
        /*0010*/ 	.word	index@(_Z7j2d25ptPdS_i)
        /*0014*/ 	.word	0x00000000


	//----- nvinfo : EIATTR_MIN_STACK_SIZE
	.align		4
.L_3:
        /*0018*/ 	.byte	0x04, 0x12
        /*001a*/ 	.short	(.L_5 - .L_4)
	.align		4
.L_4:
        /*001c*/ 	.word	index@(_Z7j2d25ptPdS_i)
        /*0020*/ 	.word	0x00000000
.L_5:


//--------------------- .nv.compat                --------------------------
	.section	.nv.compat,"",@"SHT_CUDA_COMPAT_INFO"
	.align	4
        /*0000*/ 	.byte	0x02, 0x09, 0x00, 0x00, 0x02, 0x02, 0x01, 0x00, 0x02, 0x05, 0x05, 0x00, 0x03, 0x07, 0x01, 0x01
        /*0010*/ 	.byte	0x02, 0x03, 0x00, 0x00, 0x02, 0x06, 0x01, 0x00, 0x04, 0x0b, 0x08, 0x00, 0x01, 0x00, 0x00, 0x00
        /*0020*/ 	.byte	0x00, 0x00, 0x00, 0x00


//--------------------- .nv.info._Z7j2d25ptPdS_i  --------------------------
	.section	.nv.info._Z7j2d25ptPdS_i,"",@"SHT_CUDA_INFO"
	.sectionflags	@""
	.align	4


	//----- nvinfo : EIATTR_CUDA_API_VERSION
	.align		4
        /*0000*/ 	.byte	0x04, 0x37
        /*0002*/ 	.short	(.L_7 - .L_6)
.L_6:
        /*0004*/ 	.word	0x00000082


	//----- nvinfo : EIATTR_KPARAM_INFO
	.align		4
.L_7:
        /*0008*/ 	.byte	0x04, 0x17
        /*000a*/ 	.short	(.L_9 - .L_8)
.L_8:
        /*000c*/ 	.word	0x00000000
        /*0010*/ 	.short	0x0002
        /*0012*/ 	.short	0x0010
        /*0014*/ 	.byte	0x00, 0xf0, 0x11, 0x00


	//----- nvinfo : EIATTR_KPARAM_INFO
	.align		4
.L_9:
        /*0018*/ 	.byte	0x04, 0x17
        /*001a*/ 	.short	(.L_11 - .L_10)
.L_10:
        /*001c*/ 	.word	0x00000000
        /*0020*/ 	.short	0x0001
        /*0022*/ 	.short	0x0008
        /*0024*/ 	.byte	0x00, 0xf5, 0x21, 0x00


	//----- nvinfo : EIATTR_KPARAM_INFO
	.align		4
.L_11:
        /*0028*/ 	.byte	0x04, 0x17
        /*002a*/ 	.short	(.L_13 - .L_12)
.L_12:
        /*002c*/ 	.word	0x00000000
        /*0030*/ 	.short	0x0000
        /*0032*/ 	.short	0x0000
        /*0034*/ 	.byte	0x00, 0xf5, 0x21, 0x00


	//----- nvinfo : EIATTR_SPARSE_MMA_MASK
	.align		4
.L_13:
        /*0038*/ 	.byte	0x03, 0x50
        /*003a*/ 	.short	0x0000


	//----- nvinfo : EIATTR_MAXREG_COUNT
	.align		4
        /*003c*/ 	.byte	0x03, 0x1b
        /*003e*/ 	.short	0x00ff


	//----- nvinfo : EIATTR_MERCURY_ISA_VERSION
	.align		4
        /*0040*/ 	.byte	0x03, 0x5f
        /*0042*/ 	.short	0x0101


	//----- nvinfo : EIATTR_VRC_CTA_INIT_COUNT
	.align		4
        /*0044*/ 	.byte	0x02, 0x4a
	.zero		1
	.zero		1


	//----- nvinfo : EIATTR_EXIT_INSTR_OFFSETS
	.align		4
        /*0048*/ 	.byte	0x04, 0x1c
        /*004a*/ 	.short	(.L_15 - .L_14)


	//   ....[0]....
.L_14:
        /*004c*/ 	.word	0x00000150


	//   ....[1]....
        /*0050*/ 	.word	0x00000c90


	//----- nvinfo : EIATTR_CBANK_PARAM_SIZE
	.align		4
.L_15:
        /*0054*/ 	.byte	0x03, 0x19
        /*0056*/ 	.short	0x0014


	//----- nvinfo : EIATTR_PARAM_CBANK
	.align		4
        /*0058*/ 	.byte	0x04, 0x0a
        /*005a*/ 	.short	(.L_17 - .L_16)
	.align		4
.L_16:
        /*005c*/ 	.word	index@(.nv.constant0._Z7j2d25ptPdS_i)
        /*0060*/ 	.short	0x0380
        /*0062*/ 	.short	0x0014


	//----- nvinfo : EIATTR_SW_WAR
	.align		4
.L_17:
        /*0064*/ 	.byte	0x04, 0x36
        /*0066*/ 	.short	(.L_19 - .L_18)
.L_18:
        /*0068*/ 	.word	0x00000008
.L_19:


//--------------------- .nv.callgraph             --------------------------
	.section	.nv.callgraph,"",@"SHT_CUDA_CALLGRAPH"
	.align	4
	.sectionentsize	8
	.align		4
        /*0000*/ 	.word	0x00000000
	.align		4
        /*0004*/ 	.word	0xffffffff
	.align		4
        /*0008*/ 	.word	0x00000000
	.align		4
        /*000c*/ 	.word	0xfffffffe
	.align		4
        /*0010*/ 	.word	0x00000000
	.align		4
        /*0014*/ 	.word	0xfffffffd
	.align		4
        /*0018*/ 	.word	0x00000000
	.align		4
        /*001c*/ 	.word	0xfffffffc


//--------------------- .text._Z7j2d25ptPdS_i     --------------------------
	.section	.text._Z7j2d25ptPdS_i,"ax",@progbits
	.align	128
        .global         _Z7j2d25ptPdS_i
        .type           _Z7j2d25ptPdS_i,@function
        .size           _Z7j2d25ptPdS_i,(.L_x_1 - _Z7j2d25ptPdS_i)
        .other          _Z7j2d25ptPdS_i,@"STO_CUDA_ENTRY STV_DEFAULT"
_Z7j2d25ptPdS_i:
.text._Z7j2d25ptPdS_i:
[----:B------:R-:W-:Y:S08]  /*0000*/  LDC R1, c[0x0][0x37c] ;  /* 0x0000df00ff017b82 */ /* 0x000ff00000000800 */
[----:B------:R-:W0:Y:S01]  /*0010*/  S2UR UR8, SR_CTAID.Y ;  /* 0x00000000000879c3 */ /* 0x000e220000002600 */
[----:B------:R-:W1:Y:S01]  /*0020*/  LDCU UR6, c[0x0][0x360] ;  /* 0x00006c00ff0677ac */ /* 0x000e620008000800 */
[----:B------:R-:W2:Y:S01]  /*0030*/  S2R R29, SR_TID.Y ;  /* 0x00000000001d7919 */ /* 0x000ea20000002200 */
[----:B------:R-:W0:Y:S01]  /*0040*/  LDCU UR5, c[0x0][0x364] ;  /* 0x00006c80ff0577ac */ /* 0x000e220008000800 */
[----:B------:R-:W3:Y:S04]  /*0050*/  S2R R0, SR_TID.X ;  /* 0x0000000000007919 */ /* 0x000ee80000002100 */
[----:B------:R-:W1:Y:S01]  /*0060*/  S2UR UR4, SR_CTAID.X ;  /* 0x00000000000479c3 */ /* 0x000e620000002500 */
[----:B------:R-:W4:Y:S01]  /*0070*/  LDCU UR7, c[0x0][0x390] ;  /* 0x00007200ff0777ac */ /* 0x000f220008000800 */
[----:B0-----:R-:W-:-:S02]  /*0080*/  UIMAD UR5, UR8, UR5, URZ ;  /* 0x00000005080572a4 */ /* 0x001fc4000f8e02ff */
[----:B------:R-:W-:Y:S02]  /*0090*/  UISETP.NE.AND UP0, UPT, UR8, URZ, UPT ;  /* 0x000000ff0800728c */ /* 0x000fe4000bf05270 */
[----:B------:R-:W-:Y:S02]  /*00a0*/  USHF.L.U32 UR5, UR5, 0x2, URZ ;  /* 0x0000000205057899 */ /* 0x000fe400080006ff */
[----:B-1----:R-:W-:Y:S02]  /*00b0*/  UIMAD UR4, UR4, UR6, URZ ;  /* 0x00000006040472a4 */ /* 0x002fe4000f8e02ff */
[----:B------:R-:W-:Y:S02]  /*00c0*/  USEL UR5, UR5, 0x2, UP0 ;  /* 0x0000000205057887 */ /* 0x000fe40008000000 */
[----:B------:R-:W-:-:S04]  /*00d0*/  UISETP.LT.U32.AND UP1, UPT, UR4, 0x2, UPT ;  /* 0x000000020400788c */ /* 0x000fc8000bf21070 */
[----:B------:R-:W-:Y:S01]  /*00e0*/  USEL UR4, UR4, 0x2, !UP1 ;  /* 0x0000000204047887 */ /* 0x000fe2000c800000 */
[----:B--2---:R-:W-:-:S04]  /*00f0*/  LEA R29, R29, UR5, 0x2 ;  /* 0x000000051d1d7c11 */ /* 0x004fc8000f8e10ff */
[----:B------:R-:W-:Y:S02]  /*0100*/  ISETP.NE.AND P0, PT, R29, RZ, PT ;  /* 0x000000ff1d00720c */ /* 0x000fe40003f05270 */
[----:B---3--:R-:W-:Y:S01]  /*0110*/  IADD3 R0, PT, PT, R0, UR4, RZ ;  /* 0x0000000400007c10 */ /* 0x008fe2000fffe0ff */
[----:B----4-:R-:W-:-:S03]  /*0120*/  UIADD3 UR4, UPT, UPT, UR7, -0x3, URZ ;  /* 0xfffffffd07047890 */ /* 0x010fc6000fffe0ff */
[----:B------:R-:W-:-:S04]  /*0130*/  VIMNMX R2, PT, PT, R0, R29, !PT ;  /* 0x0000001d00027248 */ /* 0x000fc80007fe0100 */
[----:B------:R-:W-:-:S13]  /*0140*/  ISETP.GT.OR P0, PT, R2, UR4, !P0 ;  /* 0x0000000402007c0c */ /* 0x000fda000c704670 */
[----:B------:R-:W-:Y:S05]  /*0150*/  @P0 EXIT ;  /* 0x000000000000094d */ /* 0x000fea0003800000 */
[----:B------:R-:W0:Y:S01]  /*0160*/  LDC.64 R8, c[0x0][0x380] ;  /* 0x0000e000ff087b82 */ /* 0x000e220000000a00 */
[----:B------:R-:W1:Y:S01]  /*0170*/  LDCU.64 UR4, c[0x0][0x358] ;  /* 0x00006b00ff0477ac */ /* 0x000e620008000a00 */
[C---:B------:R-:W-:Y:S02]  /*0180*/  IADD3 R3, PT, PT, R0.reuse, -0x2, RZ ;  /* 0xfffffffe00037810 */ /* 0x040fe40007ffe0ff */
[----:B------:R-:W-:Y:S01]  /*0190*/  IADD3 R20, PT, PT, R0, -0x1, RZ ;  /* 0xffffffff00147810 */ /* 0x000fe20007ffe0ff */
[----:B0-----:R-:W-:-:S04]  /*01a0*/  IMAD.WIDE.U32 R22, R29, 0x10020, R8 ;  /* 0x000100201d167825 */ /* 0x001fc800078e0008 */
[----:B------:R-:W-:-:S05]  /*01b0*/  IMAD.WIDE.U32 R26, R0, 0x8, R22 ;  /* 0x00000008001a7825 */ /* 0x000fca00078e0016 */
[----:B-1----:R-:W2:Y:S01]  /*01c0*/  LDG.E.64.CONSTANT R24, desc[UR4][R26.64+-0x20030] ;  /* 0xfdffd0041a187981 */ /* 0x002ea2000c1e9b00 */
[----:B------:R-:W-:-:S03]  /*01d0*/  IMAD.WIDE.U32 R18, R3, 0x8, R22 ;  /* 0x0000000803127825 */ /* 0x000fc600078e0016 */
[----:B------:R-:W3:Y:S04]  /*01e0*/  LDG.E.64.CONSTANT R14, desc[UR4][R26.64+-0x20038] ;  /* 0xfdffc8041a0e7981 */ /* 0x000ee8000c1e9b00 */
[----:B------:R-:W4:Y:S01]  /*01f0*/  LDG.E.64.CONSTANT R4, desc[UR4][R18.64+-0x20040] ;  /* 0xfdffc00412047981 */ /* 0x000f22000c1e9b00 */
[----:B------:R-:W-:-:S03]  /*0200*/  IMAD.WIDE.U32 R22, R20, 0x8, R22 ;  /* 0x0000000814167825 */ /* 0x000fc600078e0016 */
[----:B------:R-:W5:Y:S04]  /*0210*/  LDG.E.64.CONSTANT R6, desc[UR4][R26.64+-0x20040] ;  /* 0xfdffc0041a067981 */ /* 0x000f68000c1e9b00 */
[----:B------:R-:W3:Y:S04]  /*0220*/  LDG.E.64.CONSTANT R16, desc[UR4][R22.64+-0x20040] ;  /* 0xfdffc00416107981 */ /* 0x000ee8000c1e9b00 */
[----:B------:R-:W5:Y:S04]  /*0230*/  LDG.E.64.CONSTANT R10, desc[UR4][R26.64+0x20050] ;  /* 0x020050041a0a7981 */ /* 0x000f68000c1e9b00 */
[----:B------:R-:W5:Y:S01]  /*0240*/  LDG.E.64.CONSTANT R12, desc[UR4][R18.64+0x20040] ;  /* 0x02004004120c7981 */ /* 0x000f62000c1e9b00 */
[----:B------:R-:W-:Y:S01]  /*0250*/  UMOV UR6, 0x9999999a ;  /* 0x9999999a00067882 */ /* 0x000fe20000000000 */
[----:B------:R-:W-:Y:S01]  /*0260*/  UMOV UR7, 0x3fb99999 ;  /* 0x3fb9999900077882 */ /* 0x000fe20000000000 */
[----:B------:R-:W-:Y:S01]  /*0270*/  UMOV UR8, 0x9999999a ;  /* 0x9999999a00087882 */ /* 0x000fe20000000000 */
[----:B------:R-:W-:Y:S01]  /*0280*/  UMOV UR9, 0x3fc99999 ;  /* 0x3fc9999900097882 */ /* 0x000fe20000000000 */
[----:B--2---:R-:W-:-:S08]  /*0290*/  DMUL R24, R24, UR6 ;  /* 0x0000000618187c28 */ /* 0x004fd00008000000 */
[----:B----4-:R-:W-:Y:S01]  /*02a0*/  DFMA R24, R4, UR6, R24 ;  /* 0x0000000604187c2b */ /* 0x010fe20008000018 */
[----:B------:R-:W2:Y:S07]  /*02b0*/  LDG.E.64.CONSTANT R4, desc[UR4][R22.64+0x20040] ;  /* 0x0200400416047981 */ /* 0x000eae000c1e9b00 */
[----:B---3--:R-:W-:Y:S02]  /*02c0*/  DFMA R16, R16, UR8, R24 ;  /* 0x0000000810107c2b */ /* 0x008fe40008000018 */
[----:B------:R-:W3:Y:S06]  /*02d0*/  LDG.E.64.CONSTANT R24, desc[UR4][R26.64+0x20048] ;  /* 0x020048041a187981 */ /* 0x000eec000c1e9b00 */
[----:B------:R-:W-:Y:S01]  /*02e0*/  DFMA R14, R14, UR8, R16 ;  /* 0x000000080e0e7c2b */ /* 0x000fe20008000010 */
[----:B------:R-:W-:Y:S01]  /*02f0*/  UMOV UR10, 0x33333333 ;  /* 0x33333333000a7882 */ /* 0x000fe20000000000 */
[----:B------:R-:W-:Y:S01]  /*0300*/  UMOV UR11, 0x3fd33333 ;  /* 0x3fd33333000b7882 */ /* 0x000fe20000000000 */
[----:B------:R-:W-:Y:S01]  /*0310*/  UMOV UR12, 0x9999999a ;  /* 0x9999999a000c7882 */ /* 0x000fe20000000000 */
[----:B------:R-:W-:Y:S01]  /*0320*/  UMOV UR13, 0x3ff19999 ;  /* 0x3ff19999000d7882 */ /* 0x000fe20000000000 */
[----:B------:R-:W-:Y:S01]  /*0330*/  UMOV UR14, 0xcccccccd ;  /* 0xcccccccd000e7882 */ /* 0x000fe20000000000 */
[----:B------:R-:W-:Y:S01]  /*0340*/  UMOV UR15, 0x4000cccc ;  /* 0x4000cccc000f7882 */ /* 0x000fe20000000000 */
[----:B-----5:R-:W-:-:S02]  /*0350*/  DMUL R16, R10, UR12 ;  /* 0x0000000c0a107c28 */ /* 0x020fc40008000000 */
[----:B------:R-:W-:Y:S02]  /*0360*/  DFMA R6, R6, UR10, R14 ;  /* 0x0000000a06067c2b */ /* 0x000fe4000800000e */
[----:B------:R-:W-:-:S04]  /*0370*/  DMUL R14, R10, UR14 ;  /* 0x0000000e0a0e7c28 */ /* 0x000fc80008000000 */
[C---:B------:R-:W-:Y:S02]  /*0380*/  DFMA R16, R12.reuse, UR12, R16 ;  /* 0x0000000c0c107c2b */ /* 0x040fe40008000010 */
[C---:B------:R-:W-:Y:S02]  /*0390*/  DFMA R6, R12.reuse, UR6, R6 ;  /* 0x000000060c067c2b */ /* 0x040fe40008000006 */
[----:B------:R-:W-:Y:S01]  /*03a0*/  DFMA R14, R12, UR14, R14 ;  /* 0x0000000e0c0e7c2b */ /* 0x000fe2000800000e */
[----:B------:R-:W-:-:S05]  /*03b0*/  IADD3 R13, PT, PT, R29, -0x1, RZ ;  /* 0xffffffff1d0d7810 */ /* 0x000fca0007ffe0ff */
[----:B------:R-:W-:Y:S01]  /*03c0*/  IMAD.WIDE.U32 R8, R13, 0x10020, R8 ;  /* 0x000100200d087825 */ /* 0x000fe200078e0008 */
[----:B------:R-:W-:Y:S01]  /*03d0*/  DFMA R10, R10, UR6, R6 ;  /* 0x000000060a0a7c2b */ /* 0x000fe20008000006 */
[----:B------:R-:W4:Y:S01]  /*03e0*/  LDG.E.64.CONSTANT R6, desc[UR4][R26.64+0x20040] ;  /* 0x020040041a067981 */ /* 0x000f22000c1e9b00 */
[----:B------:R-:W-:Y:S01]  /*03f0*/  UMOV UR16, 0x33333333 ;  /* 0x3333333300107882 */ /* 0x000fe20000000000 */
[----:B------:R-:W-:Y:S01]  /*0400*/  IMAD.WIDE.U32 R2, R3, 0x8, R8 ;  /* 0x0000000803027825 */ /* 0x000fe200078e0008 */
[----:B------:R-:W-:Y:S01]  /*0410*/  UMOV UR17, 0x3ff33333 ;  /* 0x3ff3333300117882 */ /* 0x000fe20000000000 */
[----:B------:R-:W-:Y:S01]  /*0420*/  UMOV UR18, 0x9999999a ;  /* 0x9999999a00127882 */ /* 0x000fe20000000000 */
[----:B------:R-:W-:-:S03]  /*0430*/  UMOV UR19, 0x40019999 ;  /* 0x4001999900137882 */ /* 0x000fc60000000000 */
[----:B------:R-:W5:Y:S01]  /*0440*/  LDG.E.64.CONSTANT R2, desc[UR4][R2.64] ;  /* 0x0000000402027981 */ /* 0x000f62000c1e9b00 */
[----:B------:R-:W-:-:S04]  /*0450*/  IMAD.WIDE.U32 R12, R0, 0x8, R8 ;  /* 0x00000008000c7825 */ /* 0x000fc800078e0008 */
[----:B------:R-:W-:Y:S02]  /*0460*/  IMAD.WIDE.U32 R20, R20, 0x8, R8 ;  /* 0x0000000814147825 */ /* 0x000fe400078e0008 */
[----:B------:R-:W5:Y:S04]  /*0470*/  LDG.E.64.CONSTANT R8, desc[UR4][R18.64+0x10020] ;  /* 0x0100200412087981 */ /* 0x000f68000c1e9b00 */
[----:B------:R-:W5:Y:S01]  /*0480*/  LDG.E.64.CONSTANT R20, desc[UR4][R20.64] ;  /* 0x0000000414147981 */ /* 0x000f62000c1e9b00 */
[C---:B--2---:R-:W-:Y:S02]  /*0490*/  DFMA R16, R4.reuse, UR16, R16 ;  /* 0x0000001004107c2b */ /* 0x044fe40008000010 */
[C---:B------:R-:W-:Y:S02]  /*04a0*/  DFMA R14, R4.reuse, UR18, R14 ;  /* 0x00000012040e7c2b */ /* 0x040fe4000800000e */
[----:B------:R-:W-:Y:S01]  /*04b0*/  DFMA R4, R4, UR8, R10 ;  /* 0x0000000804047c2b */ /* 0x000fe2000800000a */
[----:B------:R-:W2:Y:S03]  /*04c0*/  LDG.E.64.CONSTANT R10, desc[UR4][R26.64+0x10030] ;  /* 0x010030041a0a7981 */ /* 0x000ea6000c1e9b00 */
[----:B---3--:R-:W-:-:S02]  /*04d0*/  DFMA R16, R24, UR16, R16 ;  /* 0x0000001018107c2b */ /* 0x008fc40008000010 */
[C---:B------:R-:W-:Y:S02]  /*04e0*/  DFMA R14, R24.reuse, UR18, R14 ;  /* 0x00000012180e7c2b */ /* 0x040fe4000800000e */
[----:B------:R-:W-:Y:S02]  /*04f0*/  DFMA R24, R24, UR8, R4 ;  /* 0x0000000818187c2b */ /* 0x000fe40008000004 */
[----:B------:R-:W3:Y:S01]  /*0500*/  LDG.E.64.CONSTANT R4, desc[UR4][R12.64+0x10] ;  /* 0x000010040c047981 */ /* 0x000ee2000c1e9b00 */
[----:B------:R-:W-:Y:S01]  /*0510*/  UMOV UR8, 0xcccccccd ;  /* 0xcccccccd00087882 */ /* 0x000fe20000000000 */
[----:B------:R-:W-:-:S04]  /*0520*/  UMOV UR9, 0x3ff4cccc ;  /* 0x3ff4cccc00097882 */ /* 0x000fc80000000000 */
[C---:B----4-:R-:W-:Y:S02]  /*0530*/  DFMA R24, R6.reuse, UR10, R24 ;  /* 0x0000000a06187c2b */ /* 0x050fe40008000018 */
[----:B------:R-:W-:-:S06]  /*0540*/  DFMA R16, R6, UR8, R16 ;  /* 0x0000000806107c2b */ /* 0x000fcc0008000010 */
[C---:B-----5:R-:W-:Y:S02]  /*0550*/  DFMA R24, R2.reuse, UR12, R24 ;  /* 0x0000000c02187c2b */ /* 0x060fe40008000018 */
[----:B------:R-:W-:Y:S01]  /*0560*/  DFMA R2, R2, UR6, R16 ;  /* 0x0000000602027c2b */ /* 0x000fe20008000010 */
[----:B------:R-:W-:Y:S01]  /*0570*/  UMOV UR10, 0x66666666 ;  /* 0x66666666000a7882 */ /* 0x000fe20000000000 */
[----:B------:R-:W-:Y:S02]  /*0580*/  UMOV UR11, 0x40026666 ;  /* 0x40026666000b7882 */ /* 0x000fe40000000000 */
[----:B------:R-:W-:Y:S01]  /*0590*/  DFMA R14, R6, UR10, R14 ;  /* 0x0000000a060e7c2b */ /* 0x000fe2000800000e */
[----:B------:R-:W4:Y:S03]  /*05a0*/  LDG.E.64.CONSTANT R6, desc[UR4][R12.64+0x8] ;  /* 0x000008040c067981 */ /* 0x000f26000c1e9b00 */
[C---:B---3--:R-:W-:Y:S01]  /*05b0*/  DFMA R2, R4.reuse, UR6, R2 ;  /* 0x0000000604027c2b */ /* 0x048fe20008000002 */
[----:B------:R-:W-:Y:S01]  /*05c0*/  UMOV UR16, 0x9999999a ;  /* 0x9999999a00107882 */ /* 0x000fe20000000000 */
[----:B------:R-:W-:Y:S01]  /*05d0*/  DFMA R4, R4, UR12, R24 ;  /* 0x0000000c04047c2b */ /* 0x000fe20008000018 */
[----:B------:R-:W-:Y:S01]  /*05e0*/  UMOV UR17, 0x3fc99999 ;  /* 0x3fc9999900117882 */ /* 0x000fe20000000000 */
[C---:B------:R-:W-:Y:S01]  /*05f0*/  DFMA R14, R8.reuse, UR12, R14 ;  /* 0x0000000c080e7c2b */ /* 0x040fe2000800000e */
[----:B------:R-:W3:Y:S05]  /*0600*/  LDG.E.64.CONSTANT R12, desc[UR4][R12.64] ;  /* 0x000000040c0c7981 */ /* 0x000eea000c1e9b00 */
[----:B------:R-:W-:-:S08]  /*0610*/  DFMA R4, R8, UR12, R4 ;  /* 0x0000000c08047c2b */ /* 0x000fd00008000004 */
[----:B--2---:R-:W-:Y:S02]  /*0620*/  DFMA R24, R10, UR12, R4 ;  /* 0x0000000c0a187c2b */ /* 0x004fe40008000004 */
[----:B------:R-:W2:Y:S01]  /*0630*/  LDG.E.64.CONSTANT R4, desc[UR4][R22.64+0x10020] ;  /* 0x0100200416047981 */ /* 0x000ea2000c1e9b00 */
[----:B------:R-:W-:-:S08]  /*0640*/  DFMA R2, R8, UR14, R2 ;  /* 0x0000000e08027c2b */ /* 0x000fd00008000002 */
[----:B------:R-:W-:Y:S02]  /*0650*/  DFMA R2, R10, UR14, R2 ;  /* 0x0000000e0a027c2b */ /* 0x000fe40008000002 */
[----:B------:R-:W-:-:S06]  /*0660*/  DFMA R16, R8, UR6, R16 ;  /* 0x0000000608107c2b */ /* 0x000fcc0008000010 */
[C---:B------:R-:W-:Y:S02]  /*0670*/  DFMA R8, R20.reuse, UR16, R2 ;  /* 0x0000001014087c2b */ /* 0x040fe40008000002 */
[----:B------:R-:W5:Y:S01]  /*0680*/  LDG.E.64.CONSTANT R2, desc[UR4][R26.64+0x10028] ;  /* 0x010028041a027981 */ /* 0x000f62000c1e9b00 */
[----:B------:R-:W-:Y:S01]  /*0690*/  UMOV UR22, 0x33333333 ;  /* 0x3333333300167882 */ /* 0x000fe20000000000 */
[----:B------:R-:W-:Y:S02]  /*06a0*/  UMOV UR23, 0x3ff33333 ;  /* 0x3ff3333300177882 */ /* 0x000fe40000000000 */
[----:B------:R-:W-:Y:S02]  /*06b0*/  DFMA R20, R20, UR22, R24 ;  /* 0x0000001614147c2b */ /* 0x000fe40008000018 */
[----:B------:R-:W-:Y:S01]  /*06c0*/  DFMA R14, R10, UR12, R14 ;  /* 0x0000000c0a0e7c2b */ /* 0x000fe2000800000e */
[----:B------:R-:W-:Y:S01]  /*06d0*/  UMOV UR20, 0x33333333 ;  /* 0x3333333300147882 */ /* 0x000fe20000000000 */
[C---:B----4-:R-:W-:Y:S01]  /*06e0*/  DFMA R8, R6.reuse, UR16, R8 ;  /* 0x0000001006087c2b */ /* 0x050fe20008000008 */
[----:B------:R-:W-:Y:S01]  /*06f0*/  UMOV UR21, 0x3fd33333 ;  /* 0x3fd3333300157882 */ /* 0x000fe20000000000 */
[----:B------:R-:W4:Y:S02]  /*0700*/  LDG.E.64.CONSTANT R24, desc[UR4][R26.64+0x40090] ;  /* 0x040090041a187981 */ /* 0x000f24000c1e9b00 */
[----:B------:R-:W-:-:S02]  /*0710*/  DFMA R6, R6, UR22, R20 ;  /* 0x0000001606067c2b */ /* 0x000fc40008000014 */
[----:B------:R-:W4:Y:S01]  /*0720*/  LDG.E.64.CONSTANT R20, desc[UR4][R26.64+0x10020] ;  /* 0x010020041a147981 */ /* 0x000f22000c1e9b00 */
[----:B------:R-:W-:-:S03]  /*0730*/  DFMA R10, R10, UR6, R16 ;  /* 0x000000060a0a7c2b */ /* 0x000fc60008000010 */
[----:B------:R-:W4:Y:S01]  /*0740*/  LDG.E.64.CONSTANT R16, desc[UR4][R18.64] ;  /* 0x0000000412107981 */ /* 0x000f22000c1e9b00 */
[C---:B--2---:R-:W-:Y:S02]  /*0750*/  DFMA R8, R4.reuse, UR18, R8 ;  /* 0x0000001204087c2b */ /* 0x044fe40008000008 */
[C---:B------:R-:W-:Y:S02]  /*0760*/  DFMA R6, R4.reuse, UR22, R6 ;  /* 0x0000001604067c2b */ /* 0x040fe40008000006 */
[C---:B------:R-:W-:Y:S02]  /*0770*/  DFMA R14, R4.reuse, UR22, R14 ;  /* 0x00000016040e7c2b */ /* 0x040fe4000800000e */
[----:B------:R-:W-:Y:S01]  /*0780*/  DFMA R4, R4, UR16, R10 ;  /* 0x0000001004047c2b */ /* 0x000fe2000800000a */
[----:B------:R-:W2:Y:S01]  /*0790*/  LDG.E.64.CONSTANT R10, desc[UR4][R26.64+0x10] ;  /* 0x000010041a0a7981 */ /* 0x000ea2000c1e9b00 */
[C---:B-----5:R-:W-:Y:S02]  /*07a0*/  DFMA R8, R2.reuse, UR18, R8 ;  /* 0x0000001202087c2b */ /* 0x060fe40008000008 */
[----:B------:R-:W-:-:S06]  /*07b0*/  DFMA R6, R2, UR22, R6 ;  /* 0x0000001602067c2b */ /* 0x000fcc0008000006 */
[C---:B---3--:R-:W-:Y:S02]  /*07c0*/  DFMA R8, R12.reuse, UR20, R8 ;  /* 0x000000140c087c2b */ /* 0x048fe40008000008 */
[----:B------:R-:W-:Y:S02]  /*07d0*/  DFMA R12, R12, UR8, R6 ;  /* 0x000000080c0c7c2b */ /* 0x000fe40008000006 */
[----:B------:R-:W3:Y:S01]  /*07e0*/  LDG.E.64.CONSTANT R6, desc[UR4][R22.64] ;  /* 0x0000000416067981 */ /* 0x000ee2000c1e9b00 */
[C---:B------:R-:W-:Y:S02]  /*07f0*/  DFMA R14, R2.reuse, UR22, R14 ;  /* 0x00000016020e7c2b */ /* 0x040fe4000800000e */
[----:B------:R-:W-:Y:S01]  /*0800*/  DFMA R2, R2, UR16, R4 ;  /* 0x0000001002027c2b */ /* 0x000fe20008000004 */
[----:B------:R-:W5:Y:S01]  /*0810*/  LDG.E.64.CONSTANT R4, desc[UR4][R26.64+0x8] ;  /* 0x000008041a047981 */ /* 0x000f62000c1e9b00 */
[C---:B----4-:R-:W-:Y:S02]  /*0820*/  DFMA R8, R20.reuse, UR10, R8 ;  /* 0x0000000a14087c2b */ /* 0x050fe40008000008 */
[----:B------:R-:W-:-:S02]  /*0830*/  DFMA R12, R20, UR8, R12 ;  /* 0x00000008140c7c2b */ /* 0x000fc4000800000c */
[C---:B------:R-:W-:Y:S02]  /*0840*/  DFMA R14, R20.reuse, UR8, R14 ;  /* 0x00000008140e7c2b */ /* 0x040fe4000800000e */
[----:B------:R-:W-:Y:S02]  /*0850*/  DFMA R20, R20, UR20, R2 ;  /* 0x0000001414147c2b */ /* 0x000fe40008000002 */
[----:B------:R-:W4:Y:S01]  /*0860*/  LDG.E.64.CONSTANT R2, desc[UR4][R26.64] ;  /* 0x000000041a027981 */ /* 0x000f22000c1e9b00 */
[----:B------:R-:W-:-:S03]  /*0870*/  DFMA R8, R16, UR12, R8 ;  /* 0x0000000c10087c2b */ /* 0x000fc60008000008 */
[C---:B------:R-:W-:Y:S02]  /*0880*/  DFMA R14, R16.reuse, UR6, R14 ;  /* 0x00000006100e7c2b */ /* 0x040fe4000800000e */
[----:B------:R-:W-:Y:S01]  /*0890*/  DFMA R16, R16, UR14, R12 ;  /* 0x0000000e10107c2b */ /* 0x000fe2000800000c */
[----:B------:R-:W4:Y:S05]  /*08a0*/  LDG.E.64.CONSTANT R12, desc[UR4][R18.64+0x30060] ;  /* 0x03006004120c7981 */ /* 0x000f2a000c1e9b00 */
[C---:B--2---:R-:W-:Y:S02]  /*08b0*/  DFMA R14, R10.reuse, UR6, R14 ;  /* 0x000000060a0e7c2b */ /* 0x044fe4000800000e */
[----:B------:R-:W-:-:S02]  /*08c0*/  DFMA R8, R10, UR12, R8 ;  /* 0x0000000c0a087c2b */ /* 0x000fc40008000008 */
[----:B------:R-:W-:Y:S01]  /*08d0*/  DFMA R10, R10, UR14, R16 ;  /* 0x0000000e0a0a7c2b */ /* 0x000fe20008000010 */
[----:B------:R-:W2:Y:S03]  /*08e0*/  LDG.E.64.CONSTANT R16, desc[UR4][R26.64+0x30070] ;  /* 0x030070041a107981 */ /* 0x000ea6000c1e9b00 */
[C---:B---3--:R-:W-:Y:S02]  /*08f0*/  DFMA R14, R6.reuse, UR16, R14 ;  /* 0x00000010060e7c2b */ /* 0x048fe4000800000e */
[C---:B------:R-:W-:Y:S02]  /*0900*/  DFMA R8, R6.reuse, UR22, R8 ;  /* 0x0000001606087c2b */ /* 0x040fe40008000008 */
[----:B------:R-:W-:Y:S02]  /*0910*/  DFMA R6, R6, UR18, R10 ;  /* 0x0000001206067c2b */ /* 0x000fe4000800000a */
[----:B------:R-:W3:Y:S02]  /*0920*/  LDG.E.64.CONSTANT R10, desc[UR4][R22.64+0x30060] ;  /* 0x03006004160a7981 */ /* 0x000ee4000c1e9b00 */
[----:B-----5:R-:W-:-:S02]  /*0930*/  DFMA R14, R4, UR16, R14 ;  /* 0x00000010040e7c2b */ /* 0x020fc4000800000e */
[C---:B------:R-:W-:Y:S02]  /*0940*/  DFMA R8, R4.reuse, UR22, R8 ;  /* 0x0000001604087c2b */ /* 0x040fe40008000008 */
[----:B------:R-:W-:Y:S02]  /*0950*/  DFMA R4, R4, UR18, R6 ;  /* 0x0000001204047c2b */ /* 0x000fe40008000006 */
[----:B------:R-:W5:Y:S02]  /*0960*/  LDG.E.64.CONSTANT R6, desc[UR4][R26.64+0x30068] ;  /* 0x030068041a067981 */ /* 0x000f64000c1e9b00 */
[C---:B----4-:R-:W-:Y:S02]  /*0970*/  DFMA R14, R2.reuse, UR20, R14 ;  /* 0x00000014020e7c2b */ /* 0x050fe4000800000e */
[----:B------:R-:W-:Y:S02]  /*0980*/  DFMA R8, R2, UR8, R8 ;  /* 0x0000000802087c2b */ /* 0x000fe40008000008 */
[----:B------:R-:W-:-:S04]  /*0990*/  DFMA R20, R12, UR14, R20 ;  /* 0x0000000e0c147c2b */ /* 0x000fc80008000014 */
[C---:B------:R-:W-:Y:S02]  /*09a0*/  DFMA R14, R12.reuse, UR12, R14 ;  /* 0x0000000c0c0e7c2b */ /* 0x040fe4000800000e */
[----:B------:R-:W-:Y:S02]  /*09b0*/  DFMA R12, R12, UR6, R8 ;  /* 0x000000060c0c7c2b */ /* 0x000fe40008000008 */
[----:B------:R-:W4:Y:S01]  /*09c0*/  LDG.E.64.CONSTANT R8, desc[UR4][R26.64+0x30060] ;  /* 0x030060041a087981 */ /* 0x000f22000c1e9b00 */
[----:B--2---:R-:W-:-:S03]  /*09d0*/  DFMA R20, R16, UR14, R20 ;  /* 0x0000000e10147c2b */ /* 0x004fc60008000014 */
[C---:B------:R-:W-:Y:S02]  /*09e0*/  DFMA R14, R16.reuse, UR12, R14 ;  /* 0x0000000c100e7c2b */ /* 0x040fe4000800000e */
[----:B------:R-:W-:Y:S02]  /*09f0*/  DFMA R16, R16, UR6, R12 ;  /* 0x0000000610107c2b */ /* 0x000fe4000800000c */
[----:B------:R-:W2:Y:S04]  /*0a00*/  LDG.E.64.CONSTANT R12, desc[UR4][R18.64+0x40080] ;  /* 0x04008004120c7981 */ /* 0x000ea8000c1e9b00 */
[----:B------:R-:W2:Y:S01]  /*0a10*/  LDG.E.64.CONSTANT R18, desc[UR4][R18.64+0x500a0] ;  /* 0x0500a00412127981 */ /* 0x000ea2000c1e9b00 */
[C---:B---3--:R-:W-:Y:S02]  /*0a20*/  DFMA R20, R10.reuse, UR18, R20 ;  /* 0x000000120a147c2b */ /* 0x048fe40008000014 */
[----:B------:R-:W-:-:S06]  /*0a30*/  DFMA R14, R10, UR22, R14 ;  /* 0x000000160a0e7c2b */ /* 0x000fcc000800000e */
[C---:B-----5:R-:W-:Y:S02]  /*0a40*/  DFMA R20, R6.reuse, UR18, R20 ;  /* 0x0000001206147c2b */ /* 0x060fe40008000014 */
[----:B------:R-:W-:Y:S02]  /*0a50*/  DFMA R14, R6, UR22, R14 ;  /* 0x00000016060e7c2b */ /* 0x000fe4000800000e */
[----:B------:R-:W-:Y:S01]  /*0a60*/  DFMA R10, R10, UR16, R16 ;  /* 0x000000100a0a7c2b */ /* 0x000fe20008000010 */
[----:B------:R-:W3:Y:S03]  /*0a70*/  LDG.E.64.CONSTANT R16, desc[UR4][R22.64+0x40080] ;  /* 0x0400800416107981 */ /* 0x000ee6000c1e9b00 */
[C---:B----4-:R-:W-:Y:S02]  /*0a80*/  DFMA R20, R8.reuse, UR10, R20 ;  /* 0x0000000a08147c2b */ /* 0x050fe40008000014 */
[----:B------:R-:W-:Y:S01]  /*0a90*/  DFMA R14, R8, UR8, R14 ;  /* 0x00000008080e7c2b */ /* 0x000fe2000800000e */
[----:B------:R-:W4:Y:S05]  /*0aa0*/  LDG.E.64.CONSTANT R22, desc[UR4][R22.64+0x500a0] ;  /* 0x0500a00416167981 */ /* 0x000f2a000c1e9b00 */
[----:B--2---:R-:W-:-:S02]  /*0ab0*/  DFMA R20, R12, UR12, R20 ;  /* 0x0000000c0c147c2b */ /* 0x004fc40008000014 */
[----:B------:R-:W-:Y:S02]  /*0ac0*/  DFMA R12, R12, UR6, R14 ;  /* 0x000000060c0c7c2b */ /* 0x000fe4000800000e */
[----:B------:R-:W2:Y:S04]  /*0ad0*/  LDG.E.64.CONSTANT R14, desc[UR4][R26.64+0x40080] ;  /* 0x040080041a0e7981 */ /* 0x000ea8000c1e9b00 */
[C---:B------:R-:W-:Y:S02]  /*0ae0*/  DFMA R20, R24.reuse, UR12, R20 ;  /* 0x0000000c18147c2b */ /* 0x040fe40008000014 */
[----:B------:R-:W-:Y:S02]  /*0af0*/  DFMA R24, R24, UR6, R12 ;  /* 0x0000000618187c2b */ /* 0x000fe4000800000c */
[----:B------:R-:W5:Y:S04]  /*0b00*/  LDG.E.64.CONSTANT R12, desc[UR4][R26.64+0x40088] ;  /* 0x040088041a0c7981 */ /* 0x000f68000c1e9b00 */
[----:B---3--:R-:W-:-:S02]  /*0b10*/  DFMA R20, R16, UR22, R20 ;  /* 0x0000001610147c2b */ /* 0x008fc40008000014 */
[----:B------:R-:W-:Y:S02]  /*0b20*/  DFMA R16, R16, UR16, R24 ;  /* 0x0000001010107c2b */ /* 0x000fe40008000018 */
[----:B------:R-:W3:Y:S04]  /*0b30*/  LDG.E.64.CONSTANT R24, desc[UR4][R26.64+0x500a8] ;  /* 0x0500a8041a187981 */ /* 0x000ee8000c1e9b00 */
[----:B-----5:R-:W-:-:S08]  /*0b40*/  DFMA R20, R12, UR22, R20 ;  /* 0x000000160c147c2b */ /* 0x020fd00008000014 */
[----:B--2---:R-:W-:-:S08]  /*0b50*/  DFMA R20, R14, UR8, R20 ;  /* 0x000000080e147c2b */ /* 0x004fd00008000014 */
[----:B------:R-:W-:Y:S02]  /*0b60*/  DFMA R18, R18, UR6, R20 ;  /* 0x0000000612127c2b */ /* 0x000fe40008000014 */
[----:B------:R-:W2:Y:S04]  /*0b70*/  LDG.E.64.CONSTANT R20, desc[UR4][R26.64+0x500b0] ;  /* 0x0500b0041a147981 */ /* 0x000ea8000c1e9b00 */
[----:B------:R-:W5:Y:S01]  /*0b80*/  LDG.E.64.CONSTANT R26, desc[UR4][R26.64+0x500a0] ;  /* 0x0500a0041a1a7981 */ /* 0x000f62000c1e9b00 */
[----:B------:R-:W-:Y:S02]  /*0b90*/  DFMA R10, R6, UR16, R10 ;  /* 0x00000010060a7c2b */ /* 0x000fe4000800000a */
[----:B------:R-:W-:Y:S02]  /*0ba0*/  DFMA R16, R12, UR16, R16 ;  /* 0x000000100c107c2b */ /* 0x000fe40008000010 */
[----:B------:R-:W-:-:S04]  /*0bb0*/  DFMA R4, R2, UR10, R4 ;  /* 0x0000000a02047c2b */ /* 0x000fc80008000004 */
[----:B------:R-:W-:Y:S02]  /*0bc0*/  DFMA R10, R8, UR20, R10 ;  /* 0x00000014080a7c2b */ /* 0x000fe4000800000a */
[----:B------:R-:W-:Y:S02]  /*0bd0*/  DFMA R16, R14, UR20, R16 ;  /* 0x000000140e107c2b */ /* 0x000fe40008000010 */
[----:B--2---:R-:W-:Y:S01]  /*0be0*/  DFMA R20, R20, UR6, R18 ;  /* 0x0000000614147c2b */ /* 0x004fe20008000012 */
[----:B------:R-:W0:Y:S07]  /*0bf0*/  LDC.64 R18, c[0x0][0x388] ;  /* 0x0000e200ff127b82 */ /* 0x000e2e0000000a00 */
[----:B----4-:R-:W-:-:S08]  /*0c00*/  DFMA R20, R22, UR16, R20 ;  /* 0x0000001016147c2b */ /* 0x010fd00008000014 */
[----:B---3--:R-:W-:Y:S01]  /*0c10*/  DFMA R20, R24, UR16, R20 ;  /* 0x0000001018147c2b */ /* 0x008fe20008000014 */
[----:B0-----:R-:W-:-:S07]  /*0c20*/  IMAD.WIDE.U32 R18, R29, 0x10020, R18 ;  /* 0x000100201d127825 */ /* 0x001fce00078e0012 */
[----:B-----5:R-:W-:Y:S01]  /*0c30*/  DFMA R20, R26, UR20, R20 ;  /* 0x000000141a147c2b */ /* 0x020fe20008000014 */
[----:B------:R-:W-:-:S05]  /*0c40*/  IMAD.WIDE.U32 R18, R0, 0x8, R18 ;  /* 0x0000000800127825 */ /* 0x000fca00078e0012 */
[----:B------:R-:W-:Y:S04]  /*0c50*/  STG.E.64 desc[UR4][R18.64], R4 ;  /* 0x0000000412007986 */ /* 0x000fe8000c101b04 */
[----:B------:R-:W-:Y:S04]  /*0c60*/  STG.E.64 desc[UR4][R18.64+0x10020], R10 ;  /* 0x0100200a12007986 */ /* 0x000fe8000c101b04 */
[----:B------:R-:W-:Y:S04]  /*0c70*/  STG.E.64 desc[UR4][R18.64+0x20040], R16 ;  /* 0x0200401012007986 */ /* 0x000fe8000c101b04 */
[----:B------:R-:W-:Y:S01]  /*0c80*/  STG.E.64 desc[UR4][R18.64+0x30060], R20 ;  /* 0x0300601412007986 */ /* 0x000fe2000c101b04 */
[----:B------:R-:W-:Y:S05]  /*0c90*/  EXIT ;  /* 0x000000000000794d */ /* 0x000fea0003800000 */
.L_x_0:
[----:B------:R-:W-:-:S00]  /*0ca0*/  BRA `(.L_x_0) ;  /* 0xfffffffc00fc7947 */ /* 0x000fc0000383ffff */
[----:B------:R-:W-:-:S00]  /*0cb0*/  NOP ;  /* 0x0000000000007918 */ /* 0x000fc00000000000 */
        /* <DEDUP_REMOVED lines=12> */
.L_x_1:


//--------------------- .nv.shared.reserved.0     --------------------------
	.section	.nv.shared.reserved.0,"aw",@nobits
	.weak		__nv_reservedSMEM_offset_0_alias
	.size		__nv_reservedSMEM_offset_0_alias, 0, 64
	.other		__nv_reservedSMEM_offset_0_alias,@"STO_CUDA_RESERVED_SHARED STV_DEFAULT"
__nv_reservedSMEM_offset_0_alias:
	.zero		0
	.zero		64


//--------------------- .nv.constant0._Z7j2d25ptPdS_i --------------------------
	.section	.nv.constant0._Z7j2d25ptPdS_i,"a",@progbits
	.sectionflags	@""
	.align	4
.nv.constant0._Z7j2d25ptPdS_i:
	.zero		916


//--------------------- SYMBOLS --------------------------

	.type		.nv.reservedSmem.offset0,@object
	.size		.nv.reservedSmem.offset0,0x4
